//
// Generated by NVIDIA NVVM Compiler
//
// Compiler Build ID: CL-36424714
// Cuda compilation tools, release 13.0, V13.0.88
// Based on NVVM 20.0.0
//

.version 9.0
.target sm_100
.address_size 64

	// .globl	_Z4doitii
.global .align 4 .b8 data1[4096];
.global .align 4 .b8 data2[4096];
.global .align 4 .b8 data3[4096];

.visible .entry _Z4doitii(
	.param .u32 _Z4doitii_param_0,
	.param .u32 _Z4doitii_param_1
)
{
	.reg .pred 	%p<3>;
	.reg .b32 	%r<9>;
	.reg .b64 	%rd<16>;

	mov.u32 	%r3, %tid.x;
	setp.ne.s32 	%p1, %r3, 0;
	@%p1 bra 	$L__BB0_3;
	mov.u64 	%rd10, data1;
	add.s64 	%rd15, %rd10, 96;
	mov.u64 	%rd11, data2;
	add.s64 	%rd14, %rd11, 96;
	mov.u64 	%rd12, data3;
	add.s64 	%rd13, %rd12, 96;
	mov.b32 	%r8, 0;
$L__BB0_2:
	mov.b32 	%r5, 1065353216;
	st.global.u32 	[%rd15+-96], %r5;
	mov.b32 	%r6, 0;
	st.global.u32 	[%rd14+-96], %r6;
	mov.b32 	%r7, 1073741824;
	st.global.u32 	[%rd13+-96], %r7;
	st.global.u32 	[%rd15+-84], %r5;
	st.global.u32 	[%rd14+-84], %r6;
	st.global.u32 	[%rd13+-84], %r7;
	st.global.u32 	[%rd15+-72], %r5;
	st.global.u32 	[%rd14+-72], %r6;
	st.global.u32 	[%rd13+-72], %r7;
	st.global.u32 	[%rd15+-60], %r5;
	st.global.u32 	[%rd14+-60], %r6;
	st.global.u32 	[%rd13+-60], %r7;
	st.global.u32 	[%rd15+-48], %r5;
	st.global.u32 	[%rd14+-48], %r6;
	st.global.u32 	[%rd13+-48], %r7;
	st.global.u32 	[%rd15+-36], %r5;
	st.global.u32 	[%rd14+-36], %r6;
	st.global.u32 	[%rd13+-36], %r7;
	st.global.u32 	[%rd15+-24], %r5;
	st.global.u32 	[%rd14+-24], %r6;
	st.global.u32 	[%rd13+-24], %r7;
	st.global.u32 	[%rd15+-12], %r5;
	st.global.u32 	[%rd14+-12], %r6;
	st.global.u32 	[%rd13+-12], %r7;
	st.global.u32 	[%rd15], %r5;
	st.global.u32 	[%rd14], %r6;
	st.global.u32 	[%rd13], %r7;
	st.global.u32 	[%rd15+12], %r5;
	st.global.u32 	[%rd14+12], %r6;
	st.global.u32 	[%rd13+12], %r7;
	st.global.u32 	[%rd15+24], %r5;
	st.global.u32 	[%rd14+24], %r6;
	st.global.u32 	[%rd13+24], %r7;
	st.global.u32 	[%rd15+36], %r5;
	st.global.u32 	[%rd14+36], %r6;
	st.global.u32 	[%rd13+36], %r7;
	st.global.u32 	[%rd15+48], %r5;
	st.global.u32 	[%rd14+48], %r6;
	st.global.u32 	[%rd13+48], %r7;
	st.global.u32 	[%rd15+60], %r5;
	st.global.u32 	[%rd14+60], %r6;
	st.global.u32 	[%rd13+60], %r7;
	st.global.u32 	[%rd15+72], %r5;
	st.global.u32 	[%rd14+72], %r6;
	st.global.u32 	[%rd13+72], %r7;
	st.global.u32 	[%rd15+84], %r5;
	st.global.u32 	[%rd14+84], %r6;
	st.global.u32 	[%rd13+84], %r7;
	add.s32 	%r8, %r8, 16;
	add.s64 	%rd15, %rd15, 192;
	add.s64 	%rd14, %rd14, 192;
	add.s64 	%rd13, %rd13, 192;
	setp.ne.s32 	%p2, %r8, 1024;
	@%p2 bra 	$L__BB0_2;
$L__BB0_3:
	ret;

}


// ===== COMPILED SASS (sm_100) =====

	.target	sm_100

	.elftype	@"ET_EXEC"


//--------------------- .note.nv.tkinfo           --------------------------
	.section	.note.nv.tkinfo,"",@"SHT_NOTE"
	.sectionflags	@"SHF_NOTE_NV_TKINFO"
	.tkinfo
        /*0018*/ 	.word	0x00000002
        /*0030*/ 	.string	""
        /*0030*/ 	.string	"ptxas"
        /*0030*/ 	.string	"Cuda compilation tools, release 13.0, V13.0.88"
        /*0030*/ 	.string	"Build cuda_13.0.r13.0/compiler.36424714_0"
        /*0030*/ 	.string	"-arch sm_100 -m 64 "



//--------------------- .note.nv.cuinfo           --------------------------
	.section	.note.nv.cuinfo,"",@"SHT_NOTE"
	.sectionflags	@"SHF_NOTE_NV_CUINFO"
        /*0018*/ 	.short	0x0002
        /*001a*/ 	.short	0x0064
        /*001c*/ 	.short	0x0082
	.zero		2


//--------------------- .nv.info                  --------------------------
	.section	.nv.info,"",@"SHT_CUDA_INFO"
	.align	4


	//----- nvinfo : EIATTR_REGCOUNT
	.align		4
        /*0000*/ 	.byte	0x04, 0x2f
        /*0002*/ 	.short	(.L_4 - .L_3)
	.align		4
.L_3:
        /*0004*/ 	.word	index@(_Z4doitii)
        /*0008*/ 	.word	0x00000012


	//----- nvinfo : EIATTR_FRAME_SIZE
	.align		4
.L_4:
        /*000c*/ 	.byte	0x04, 0x11
        /*000e*/ 	.short	(.L_6 - .L_5)
	.align		4
.L_5:
        /*0010*/ 	.word	index@(_Z4doitii)
        /*0014*/ 	.word	0x00000000


	//----- nvinfo : EIATTR_MIN_STACK_SIZE
	.align		4
.L_6:
        /*0018*/ 	.byte	0x04, 0x12
        /*001a*/ 	.short	(.L_8 - .L_7)
	.align		4
.L_7:
        /*001c*/ 	.word	index@(_Z4doitii)
        /*0020*/ 	.word	0x00000000
.L_8:


//--------------------- .nv.compat                --------------------------
	.section	.nv.compat,"",@"SHT_CUDA_COMPAT_INFO"
	.align	4
        /*0000*/ 	.byte	0x02, 0x09, 0x00, 0x00, 0x02, 0x02, 0x01, 0x00, 0x02, 0x05, 0x05, 0x00, 0x03, 0x07, 0x01, 0x01
        /*0010*/ 	.byte	0x02, 0x03, 0x00, 0x00, 0x02, 0x06, 0x01, 0x00, 0x04, 0x0b, 0x08, 0x00, 0x09, 0x00, 0x00, 0x00
        /*0020*/ 	.byte	0x00, 0x00, 0x00, 0x00


//--------------------- .nv.info._Z4doitii        --------------------------
	.section	.nv.info._Z4doitii,"",@"SHT_CUDA_INFO"
	.sectionflags	@""
	.align	4


	//----- nvinfo : EIATTR_CUDA_API_VERSION
	.align		4
        /*0000*/ 	.byte	0x04, 0x37
        /*0002*/ 	.short	(.L_10 - .L_9)
.L_9:
        /*0004*/ 	.word	0x00000082


	//----- nvinfo : EIATTR_KPARAM_INFO
	.align		4
.L_10:
        /*0008*/ 	.byte	0x04, 0x17
        /*000a*/ 	.short	(.L_12 - .L_11)
.L_11:
        /*000c*/ 	.word	0x00000000
        /*0010*/ 	.short	0x0001
        /*0012*/ 	.short	0x0004
        /*0014*/ 	.byte	0x00, 0xf0, 0x11, 0x00


	//----- nvinfo : EIATTR_KPARAM_INFO
	.align		4
.L_12:
        /*0018*/ 	.byte	0x04, 0x17
        /*001a*/ 	.short	(.L_14 - .L_13)
.L_13:
        /*001c*/ 	.word	0x00000000
        /*0020*/ 	.short	0x0000
        /*0022*/ 	.short	0x0000
        /*0024*/ 	.byte	0x00, 0xf0, 0x11, 0x00


	//----- nvinfo : EIATTR_SPARSE_MMA_MASK
	.align		4
.L_14:
        /*0028*/ 	.byte	0x03, 0x50
        /*002a*/ 	.short	0x0000


	//----- nvinfo : EIATTR_MAXREG_COUNT
	.align		4
        /*002c*/ 	.byte	0x03, 0x1b
        /*002e*/ 	.short	0x00ff


	//----- nvinfo : EIATTR_MERCURY_ISA_VERSION
	.align		4
        /*0030*/ 	.byte	0x03, 0x5f
        /*0032*/ 	.short	0x0101


	//----- nvinfo : EIATTR_VRC_CTA_INIT_COUNT
	.align		4
        /*0034*/ 	.byte	0x02, 0x4a
	.zero		1
	.zero		1


	//----- nvinfo : EIATTR_EXIT_INSTR_OFFSETS
	.align		4
        /*0038*/ 	.byte	0x04, 0x1c
        /*003a*/ 	.short	(.L_16 - .L_15)


	//   ....[0]....
.L_15:
        /*003c*/ 	.word	0x00000030


	//   ....[1]....
        /*0040*/ 	.word	0x00000550


	//----- nvinfo : EIATTR_CBANK_PARAM_SIZE
	.align		4
.L_16:
        /*0044*/ 	.byte	0x03, 0x19
        /*0046*/ 	.short	0x0008


	//----- nvinfo : EIATTR_PARAM_CBANK
	.align		4
        /*0048*/ 	.byte	0x04, 0x0a
        /*004a*/ 	.short	(.L_18 - .L_17)
	.align		4
.L_17:
        /*004c*/ 	.word	index@(.nv.constant0._Z4doitii)
        /*0050*/ 	.short	0x0380
        /*0052*/ 	.short	0x0008


	//----- nvinfo : EIATTR_SW_WAR
	.align		4
.L_18:
        /*0054*/ 	.byte	0x04, 0x36
        /*0056*/ 	.short	(.L_20 - .L_19)
.L_19:
        /*0058*/ 	.word	0x00000008
.L_20:


//--------------------- .nv.callgraph             --------------------------
	.section	.nv.callgraph,"",@"SHT_CUDA_CALLGRAPH"
	.align	4
	.sectionentsize	8
	.align		4
        /*0000*/ 	.word	0x00000000
	.align		4
        /*0004*/ 	.word	0xffffffff
	.align		4
        /*0008*/ 	.word	0x00000000
	.align		4
        /*000c*/ 	.word	0xfffffffe
	.align		4
        /*0010*/ 	.word	0x00000000
	.align		4
        /*0014*/ 	.word	0xfffffffd
	.align		4
        /*0018*/ 	.word	0x00000000
	.align		4
        /*001c*/ 	.word	0xfffffffc


//--------------------- .nv.constant4             --------------------------
	.section	.nv.constant4,"a",@progbits
	.align	8
	.align		8
.nv.constant4:
        /*0000*/ 	.dword	data1
	.align		8
        /*0008*/ 	.dword	data2
	.align		8
        /*0010*/ 	.dword	data3


//--------------------- .text._Z4doitii           --------------------------
	.section	.text._Z4doitii,"ax",@progbits
	.align	128
        .global         _Z4doitii
        .type           _Z4doitii,@function
        .size           _Z4doitii,(.L_x_2 - _Z4doitii)
        .other          _Z4doitii,@"STO_CUDA_ENTRY STV_DEFAULT"
_Z4doitii:
.text._Z4doitii:
[----:B------:R-:W-:Y:S01]  /*0000*/  LDC R1, c[0x0][0x37c] ;  /* 0x0000df00ff017b82 */ /* 0x000fe20000000800 */
[----:B------:R-:W0:Y:S02]  /*0010*/  S2R R0, SR_TID.X ;  /* 0x0000000000007919 */ /* 0x000e240000002100 */
[----:B0-----:R-:W-:-:S13]  /*0020*/  ISETP.NE.AND P0, PT, R0, RZ, PT ;  /* 0x000000ff0000720c */ /* 0x001fda0003f05270 */
[----:B------:R-:W-:Y:S05]  /*0030*/  @P0 EXIT ;  /* 0x000000000000094d */ /* 0x000fea0003800000 */
[----:B------:R-:W0:Y:S01]  /*0040*/  LDCU.64 UR8, c[0x4][URZ] ;  /* 0x01000000ff0877ac */ /* 0x000e220008000a00 */
[----:B------:R-:W1:Y:S01]  /*0050*/  LDCU.64 UR6, c[0x4][0x8] ;  /* 0x01000100ff0677ac */ /* 0x000e620008000a00 */
[----:B------:R-:W2:Y:S01]  /*0060*/  LDCU.64 UR4, c[0x4][0x10] ;  /* 0x01000200ff0477ac */ /* 0x000ea20008000a00 */
[----:B------:R-:W3:Y:S01]  /*0070*/  LDCU.64 UR10, c[0x0][0x358] ;  /* 0x00006b00ff0a77ac */ /* 0x000ee20008000a00 */
[----:B0-----:R-:W-:Y:S02]  /*0080*/  UIADD3 UR8, UP0, UPT, UR8, 0x60, URZ ;  /* 0x0000006008087890 */ /* 0x001fe4000ff1e0ff */
[----:B-1----:R-:W-:Y:S02]  /*0090*/  UIADD3 UR6, UP1, UPT, UR6, 0x60, URZ ;  /* 0x0000006006067890 */ /* 0x002fe4000ff3e0ff */
[----:B------:R-:W-:Y:S02]  /*00a0*/  UIADD3.X UR9, UPT, UPT, URZ, UR9, URZ, UP0, !UPT ;  /* 0x00000009ff097290 */ /* 0x000fe400087fe4ff */
[----:B------:R-:W-:Y:S01]  /*00b0*/  IMAD.U32 R10, RZ, RZ, UR8 ;  /* 0x00000008ff0a7e24 */ /* 0x000fe2000f8e00ff */
[----:B--2---:R-:W-:-:S02]  /*00c0*/  UIADD3 UR4, UP2, UPT, UR4, 0x60, URZ ;  /* 0x0000006004047890 */ /* 0x004fc4000ff5e0ff */
[----:B------:R-:W-:Y:S01]  /*00d0*/  UIADD3.X UR7, UPT, UPT, URZ, UR7, URZ, UP1, !UPT ;  /* 0x00000007ff077290 */ /* 0x000fe20008ffe4ff */
[----:B------:R-:W-:Y:S01]  /*00e0*/  IMAD.U32 R8, RZ, RZ, UR6 ;  /* 0x00000006ff087e24 */ /* 0x000fe2000f8e00ff */
[----:B------:R-:W-:Y:S01]  /*00f0*/  UIADD3.X UR5, UPT, UPT, URZ, UR5, URZ, UP2, !UPT ;  /* 0x00000005ff057290 */ /* 0x000fe200097fe4ff */
[----:B------:R-:W-:Y:S01]  /*0100*/  IMAD.U32 R11, RZ, RZ, UR9 ;  /* 0x00000009ff0b7e24 */ /* 0x000fe2000f8e00ff */
[----:B------:R-:W-:Y:S01]  /*0110*/  MOV R0, UR4 ;  /* 0x0000000400007c02 */ /* 0x000fe20008000f00 */
[----:B------:R-:W-:Y:S01]  /*0120*/  UMOV UR4, URZ ;  /* 0x000000ff00047c82 */ /* 0x000fe20008000000 */
[----:B------:R-:W-:Y:S02]  /*0130*/  IMAD.U32 R5, RZ, RZ, UR7 ;  /* 0x00000007ff057e24 */ /* 0x000fe4000f8e00ff */
[----:B---3--:R-:W-:-:S07]  /*0140*/  MOV R9, UR5 ;  /* 0x0000000500097c02 */ /* 0x008fce0008000f00 */
.L_x_0:
[----:B------:R-:W-:Y:S01]  /*0150*/  IMAD.MOV.U32 R13, RZ, RZ, 0x3f800000 ;  /* 0x3f800000ff0d7424 */ /* 0x000fe200078e00ff */
[----:B------:R-:W-:Y:S01]  /*0160*/  MOV R2, R10 ;  /* 0x0000000a00027202 */ /* 0x000fe20000000f00 */
[----:B------:R-:W-:Y:S02]  /*0170*/  IMAD.MOV.U32 R3, RZ, RZ, R11 ;  /* 0x000000ffff037224 */ /* 0x000fe400078e000b */
[----:B-1----:R-:W-:Y:S02]  /*0180*/  HFMA2 R15, -RZ, RZ, 2, 0 ;  /* 0x40000000ff0f7431 */ /* 0x002fe400000001ff */
[----:B------:R-:W-:Y:S01]  /*0190*/  IMAD.MOV.U32 R4, RZ, RZ, R8 ;  /* 0x000000ffff047224 */ /* 0x000fe200078e0008 */
[----:B------:R-:W-:Y:S01]  /*01a0*/  MOV R6, R0 ;  /* 0x0000000000067202 */ /* 0x000fe20000000f00 */
[----:B------:R-:W-:Y:S01]  /*01b0*/  IMAD.MOV.U32 R7, RZ, RZ, R9 ;  /* 0x000000ffff077224 */ /* 0x000fe200078e0009 */
[----:B------:R-:W-:Y:S01]  /*01c0*/  STG.E desc[UR10][R2.64+-0x60], R13 ;  /* 0xffffa00d02007986 */ /* 0x000fe2000c10190a */
[----:B------:R-:W-:Y:S01]  /*01d0*/  UIADD3 UR4, UPT, UPT, UR4, 0x10, URZ ;  /* 0x0000001004047890 */ /* 0x000fe2000fffe0ff */
[----:B------:R-:W-:-:S02]  /*01e0*/  IADD3 R8, P1, PT, R4, 0xc0, RZ ;  /* 0x000000c004087810 */ /* 0x000fc40007f3e0ff */
[----:B------:R-:W-:Y:S01]  /*01f0*/  STG.E desc[UR10][R4.64+-0x60], RZ ;  /* 0xffffa0ff04007986 */ /* 0x000fe2000c10190a */
[----:B------:R-:W-:Y:S01]  /*0200*/  UISETP.NE.AND UP0, UPT, UR4, 0x400, UPT ;  /* 0x000004000400788c */ /* 0x000fe2000bf05270 */
[----:B------:R-:W-:Y:S02]  /*0210*/  IADD3 R10, P0, PT, R2, 0xc0, RZ ;  /* 0x000000c0020a7810 */ /* 0x000fe40007f1e0ff */
[----:B------:R-:W-:Y:S01]  /*0220*/  STG.E desc[UR10][R6.64+-0x60], R15 ;  /* 0xffffa00f06007986 */ /* 0x000fe2000c10190a */
[----:B------:R-:W-:Y:S02]  /*0230*/  IADD3 R0, P2, PT, R6, 0xc0, RZ ;  /* 0x000000c006007810 */ /* 0x000fe40007f5e0ff */
[----:B------:R-:W-:Y:S01]  /*0240*/  IADD3.X R11, PT, PT, RZ, R3, RZ, P0, !PT ;  /* 0x00000003ff0b7210 */ /* 0x000fe200007fe4ff */
[----:B------:R-:W-:Y:S01]  /*0250*/  STG.E desc[UR10][R2.64+-0x54], R13 ;  /* 0xffffac0d02007986 */ /* 0x000fe2000c10190a */
[----:B------:R-:W-:-:S03]  /*0260*/  IADD3.X R9, PT, PT, RZ, R7, RZ, P2, !PT ;  /* 0x00000007ff097210 */ /* 0x000fc600017fe4ff */
[----:B------:R-:W-:Y:S04]  /*0270*/  STG.E desc[UR10][R4.64+-0x54], RZ ;  /* 0xffffacff04007986 */ /* 0x000fe8000c10190a */
[----:B------:R-:W-:Y:S04]  /*0280*/  STG.E desc[UR10][R6.64+-0x54], R15 ;  /* 0xffffac0f06007986 */ /* 0x000fe8000c10190a */
[----:B------:R-:W-:Y:S04]  /*0290*/  STG.E desc[UR10][R2.64+-0x48], R13 ;  /* 0xffffb80d02007986 */ /* 0x000fe8000c10190a */
        /* <DEDUP_REMOVED lines=39> */
[----:B------:R0:W-:Y:S04]  /*0510*/  STG.E desc[UR10][R4.64+0x54], RZ ;  /* 0x000054ff04007986 */ /* 0x0001e8000c10190a */
[----:B------:R1:W-:Y:S01]  /*0520*/  STG.E desc[UR10][R6.64+0x54], R15 ;  /* 0x0000540f06007986 */ /* 0x0003e2000c10190a */
[----:B0-----:R-:W-:Y:S01]  /*0530*/  IMAD.X R5, RZ, RZ, R5, P1 ;  /* 0x000000ffff057224 */ /* 0x001fe200008e0605 */
[----:B------:R-:W-:Y:S06]  /*0540*/  BRA.U UP0, `(.L_x_0) ;  /* 0xfffffffd00007547 */ /* 0x000fec000b83ffff */
[----:B------:R-:W-:Y:S05]  /*0550*/  EXIT ;  /* 0x000000000000794d */ /* 0x000fea0003800000 */
.L_x_1:
[----:B------:R-:W-:-:S00]  /*0560*/  BRA `(.L_x_1) ;  /* 0xfffffffc00fc7947 */ /* 0x000fc0000383ffff */
[----:B------:R-:W-:-:S00]  /*0570*/  NOP ;  /* 0x0000000000007918 */ /* 0x000fc00000000000 */
        /* <DEDUP_REMOVED lines=8> */
.L_x_2:


//--------------------- .nv.shared.reserved.0     --------------------------
	.section	.nv.shared.reserved.0,"aw",@nobits
	.weak		__nv_reservedSMEM_offset_0_alias
	.size		__nv_reservedSMEM_offset_0_alias, 0, 64
	.other		__nv_reservedSMEM_offset_0_alias,@"STO_CUDA_RESERVED_SHARED STV_DEFAULT"
__nv_reservedSMEM_offset_0_alias:
	.zero		0
	.zero		64


//--------------------- .nv.global                --------------------------
	.section	.nv.global,"aw",@nobits
	.align	4
.nv.global:
	.type		data3,@object
	.size		data3,(data1 - data3)
data3:
	.zero		4096
	.type		data1,@object
	.size		data1,(data2 - data1)
data1:
	.zero		4096
	.type		data2,@object
	.size		data2,(.L_1 - data2)
data2:
	.zero		4096
.L_1:


//--------------------- .nv.constant0._Z4doitii   --------------------------
	.section	.nv.constant0._Z4doitii,"a",@progbits
	.sectionflags	@""
	.align	4
.nv.constant0._Z4doitii:
	.zero		904


//--------------------- SYMBOLS --------------------------

	.type		.nv.reservedSmem.offset0,@object
	.size		.nv.reservedSmem.offset0,0x4
